	.headerflags	@"EF_CUDA_TEXMODE_UNIFIED EF_CUDA_64BIT_ADDRESS EF_CUDA_SM89 EF_CUDA_VIRTUAL_SM(EF_CUDA_SM89)"
	.elftype	@"ET_EXEC"


//--------------------- .nv.info                  --------------------------
	.section	.nv.info,"",@"SHT_CUDA_INFO"
	.align	4


	//----- nvinfo : EIATTR_REGCOUNT
	.align		4
        /*0000*/ 	.byte	0x04, 0x2f
        /*0002*/ 	.short	(.L_1 - .L_0)
	.align		4
.L_0:
        /*0004*/ 	.word	index@(triton__0d1d2d3d4d5d67de)
        /*0008*/ 	.word	0x00000028


	//----- nvinfo : EIATTR_MAX_STACK_SIZE
	.align		4
.L_1:
        /*000c*/ 	.byte	0x04, 0x23
        /*000e*/ 	.short	(.L_3 - .L_2)
	.align		4
.L_2:
        /*0010*/ 	.word	index@(triton__0d1d2d3d4d5d67de)
        /*0014*/ 	.word	0x00000000


	//----- nvinfo : EIATTR_MIN_STACK_SIZE
	.align		4
.L_3:
        /*0018*/ 	.byte	0x04, 0x12
        /*001a*/ 	.short	(.L_5 - .L_4)
	.align		4
.L_4:
        /*001c*/ 	.word	index@(triton__0d1d2d3d4d5d67de)
        /*0020*/ 	.word	0x00000000


	//----- nvinfo : EIATTR_FRAME_SIZE
	.align		4
.L_5:
        /*0024*/ 	.byte	0x04, 0x11
        /*0026*/ 	.short	(.L_7 - .L_6)
	.align		4
.L_6:
        /*0028*/ 	.word	index@(triton__0d1d2d3d4d5d67de)
        /*002c*/ 	.word	0x00000000
.L_7:


//--------------------- .nv.info.triton__0d1d2d3d4d5d67de --------------------------
	.section	.nv.info.triton__0d1d2d3d4d5d67de,"",@"SHT_CUDA_INFO"
	.align	4


	//----- nvinfo : EIATTR_CUDA_API_VERSION
	.align		4
        /*0000*/ 	.byte	0x04, 0x37
        /*0002*/ 	.short	(.L_9 - .L_8)
.L_8:
        /*0004*/ 	.word	0x0000007b


	//----- nvinfo : EIATTR_PARAM_CBANK
	.align		4
.L_9:
        /*0008*/ 	.byte	0x04, 0x0a
        /*000a*/ 	.short	(.L_11 - .L_10)
	.align		4
.L_10:
        /*000c*/ 	.word	index@(.nv.constant0.triton__0d1d2d3d4d5d67de)
        /*0010*/ 	.short	0x0160
        /*0012*/ 	.short	0x0038


	//----- nvinfo : EIATTR_CBANK_PARAM_SIZE
	.align		4
.L_11:
        /*0014*/ 	.byte	0x03, 0x19
        /*0016*/ 	.short	0x0038


	//----- nvinfo : EIATTR_KPARAM_INFO
	.align		4
        /*0018*/ 	.byte	0x04, 0x17
        /*001a*/ 	.short	(.L_13 - .L_12)
.L_12:
        /*001c*/ 	.word	0x00000000
        /*0020*/ 	.short	0x0007
        /*0022*/ 	.short	0x0034
        /*0024*/ 	.byte	0x00, 0xf0, 0x11, 0x00


	//----- nvinfo : EIATTR_KPARAM_INFO
	.align		4
.L_13:
        /*0028*/ 	.byte	0x04, 0x17
        /*002a*/ 	.short	(.L_15 - .L_14)
.L_14:
        /*002c*/ 	.word	0x00000000
        /*0030*/ 	.short	0x0006
        /*0032*/ 	.short	0x0030
        /*0034*/ 	.byte	0x00, 0xf0, 0x11, 0x00


	//----- nvinfo : EIATTR_KPARAM_INFO
	.align		4
.L_15:
        /*0038*/ 	.byte	0x04, 0x17
        /*003a*/ 	.short	(.L_17 - .L_16)
.L_16:
        /*003c*/ 	.word	0x00000000
        /*0040*/ 	.short	0x0005
        /*0042*/ 	.short	0x0028
        /*0044*/ 	.byte	0x00, 0xf0, 0x21, 0x00


	//----- nvinfo : EIATTR_KPARAM_INFO
	.align		4
.L_17:
        /*0048*/ 	.byte	0x04, 0x17
        /*004a*/ 	.short	(.L_19 - .L_18)
.L_18:
        /*004c*/ 	.word	0x00000000
        /*0050*/ 	.short	0x0004
        /*0052*/ 	.short	0x0020
        /*0054*/ 	.byte	0x00, 0xf0, 0x21, 0x00


	//----- nvinfo : EIATTR_KPARAM_INFO
	.align		4
.L_19:
        /*0058*/ 	.byte	0x04, 0x17
        /*005a*/ 	.short	(.L_21 - .L_20)
.L_20:
        /*005c*/ 	.word	0x00000000
        /*0060*/ 	.short	0x0003
        /*0062*/ 	.short	0x0018
        /*0064*/ 	.byte	0x00, 0xf0, 0x21, 0x00


	//----- nvinfo : EIATTR_KPARAM_INFO
	.align		4
.L_21:
        /*0068*/ 	.byte	0x04, 0x17
        /*006a*/ 	.short	(.L_23 - .L_22)
.L_22:
        /*006c*/ 	.word	0x00000000
        /*0070*/ 	.short	0x0002
        /*0072*/ 	.short	0x0010
        /*0074*/ 	.byte	0x00, 0xf0, 0x21, 0x00


	//----- nvinfo : EIATTR_KPARAM_INFO
	.align		4
.L_23:
        /*0078*/ 	.byte	0x04, 0x17
        /*007a*/ 	.short	(.L_25 - .L_24)
.L_24:
        /*007c*/ 	.word	0x00000000
        /*0080*/ 	.short	0x0001
        /*0082*/ 	.short	0x0008
        /*0084*/ 	.byte	0x00, 0xf0, 0x21, 0x00


	//----- nvinfo : EIATTR_KPARAM_INFO
	.align		4
.L_25:
        /*0088*/ 	.byte	0x04, 0x17
        /*008a*/ 	.short	(.L_27 - .L_26)
.L_26:
        /*008c*/ 	.word	0x00000000
        /*0090*/ 	.short	0x0000
        /*0092*/ 	.short	0x0000
        /*0094*/ 	.byte	0x00, 0xf0, 0x21, 0x00


	//----- nvinfo : EIATTR_MAXREG_COUNT
	.align		4
.L_27:
        /*0098*/ 	.byte	0x03, 0x1b
        /*009a*/ 	.short	0x00ff


	//----- nvinfo : EIATTR_EXIT_INSTR_OFFSETS
	.align		4
        /*009c*/ 	.byte	0x04, 0x1c
        /*009e*/ 	.short	(.L_29 - .L_28)


	//   ....[0]....
.L_28:
        /*00a0*/ 	.word	0x00001420


	//   ....[1]....
        /*00a4*/ 	.word	0x00001450


	//----- nvinfo : EIATTR_MAX_THREADS
	.align		4
.L_29:
        /*00a8*/ 	.byte	0x04, 0x05
        /*00aa*/ 	.short	(.L_31 - .L_30)
.L_30:
        /*00ac*/ 	.word	0x00000080
        /*00b0*/ 	.word	0x00000001
        /*00b4*/ 	.word	0x00000001
.L_31:


//--------------------- .nv.rel.action            --------------------------
	.section	.nv.rel.action,"",@"SHT_CUDA_RELOCINFO"
	.align	8
	.sectionentsize	8
        /*0000*/ 	.byte	0x73, 0x00, 0x00, 0x00, 0x00, 0x00, 0x00, 0x00, 0x00, 0x00, 0x00, 0x11, 0x25, 0x00, 0x05, 0x36


//--------------------- .nv.constant0.triton__0d1d2d3d4d5d67de --------------------------
	.section	.nv.constant0.triton__0d1d2d3d4d5d67de,"a",@progbits
	.align	4
.nv.constant0.triton__0d1d2d3d4d5d67de:
	.zero		408


//--------------------- .text.triton__0d1d2d3d4d5d67de --------------------------
	.section	.text.triton__0d1d2d3d4d5d67de,"ax",@progbits
	.sectioninfo	@"SHI_REGISTERS=40"
	.align	128
        .global         triton__0d1d2d3d4d5d67de
        .type           triton__0d1d2d3d4d5d67de,@function
        .size           triton__0d1d2d3d4d5d67de,(.L_x_1 - triton__0d1d2d3d4d5d67de)
        .other          triton__0d1d2d3d4d5d67de,@"STO_CUDA_ENTRY STV_DEFAULT"
triton__0d1d2d3d4d5d67de:
.text.triton__0d1d2d3d4d5d67de:
[----:B------:R-:W-:-:S02]  /*0000*/  IMAD.MOV.U32 R1, RZ, RZ, c[0x0][0x28] ;  /* 0x00000a00ff017624 */ /* 0x000fc400078e00ff */
[----:B------:R-:W-:Y:S01]  /*0010*/  IABS R0, c[0x0][0x190] ;  /* 0x0000640000007a13 */ /* 0x000fe20000000000 */
[----:B------:R-:W0:Y:S01]  /*0020*/  S2R R2, SR_TID.X ;  /* 0x0000000000027919 */ /* 0x000e220000002100 */
[----:B------:R-:W-:Y:S01]  /*0030*/  IMAD.MOV.U32 R22, RZ, RZ, 0x2 ;  /* 0x00000002ff167424 */ /* 0x000fe200078e00ff */
[----:B------:R-:W-:Y:S01]  /*0040*/  PRMT R18, RZ, 0x7610, R18 ;  /* 0x00007610ff127816 */ /* 0x000fe20000000012 */
[----:B------:R-:W1:Y:S01]  /*0050*/  I2F.RP R5, R0 ;  /* 0x0000000000057306 */ /* 0x000e620000209400 */
[----:B------:R-:W2:Y:S01]  /*0060*/  S2R R23, SR_CTAID.X ;  /* 0x0000000000177919 */ /* 0x000ea20000002500 */
[----:B------:R-:W-:-:S06]  /*0070*/  ULDC.64 UR4, c[0x0][0x118] ;  /* 0x0000460000047ab9 */ /* 0x000fcc0000000a00 */
[----:B-1----:R-:W1:Y:S01]  /*0080*/  MUFU.RCP R5, R5 ;  /* 0x0000000500057308 */ /* 0x002e620000001000 */
[----:B0-----:R-:W-:-:S05]  /*0090*/  IMAD.SHL.U32 R2, R2, 0x8, RZ ;  /* 0x0000000802027824 */ /* 0x001fca00078e00ff */
[----:B------:R-:W-:-:S05]  /*00a0*/  LOP3.LUT R2, R2, 0x3f8, RZ, 0xc0, !PT ;  /* 0x000003f802027812 */ /* 0x000fca00078ec0ff */
[----:B--2---:R-:W-:Y:S01]  /*00b0*/  IMAD R23, R23, 0x400, R2 ;  /* 0x0000040017177824 */ /* 0x004fe200078e0202 */
[----:B-1----:R-:W-:Y:S02]  /*00c0*/  IADD3 R3, R5, 0xffffffe, RZ ;  /* 0x0ffffffe05037810 */ /* 0x002fe40007ffe0ff */
[----:B------:R-:W-:Y:S01]  /*00d0*/  MOV R2, RZ ;  /* 0x000000ff00027202 */ /* 0x000fe20000000f00 */
[C---:B------:R-:W-:Y:S01]  /*00e0*/  IMAD.WIDE R26, R23.reuse, R22, c[0x0][0x160] ;  /* 0x00005800171a7625 */ /* 0x040fe200078e0216 */
[C---:B------:R-:W-:Y:S02]  /*00f0*/  IADD3 R4, R23.reuse, 0x6, RZ ;  /* 0x0000000617047810 */ /* 0x040fe40007ffe0ff */
[----:B------:R-:W0:Y:S01]  /*0100*/  F2I.FTZ.U32.TRUNC.NTZ R3, R3 ;  /* 0x0000000300037305 */ /* 0x000e22000021f000 */
[----:B------:R-:W-:Y:S02]  /*0110*/  IADD3 R6, R23, 0x7, RZ ;  /* 0x0000000717067810 */ /* 0x000fe40007ffe0ff */
[----:B------:R-:W-:-:S02]  /*0120*/  IABS R5, R4 ;  /* 0x0000000400057213 */ /* 0x000fc40000000000 */
[----:B------:R-:W-:Y:S02]  /*0130*/  IABS R11, R6 ;  /* 0x00000006000b7213 */ /* 0x000fe40000000000 */
[----:B------:R-:W-:Y:S02]  /*0140*/  IABS R9, R23 ;  /* 0x0000001700097213 */ /* 0x000fe40000000000 */
[----:B------:R-:W-:Y:S02]  /*0150*/  IADD3 R8, R23, 0x1, RZ ;  /* 0x0000000117087810 */ /* 0x000fe40007ffe0ff */
[----:B------:R-:W-:Y:S02]  /*0160*/  LOP3.LUT R6, R6, c[0x0][0x190], RZ, 0x3c, !PT ;  /* 0x0000640006067a12 */ /* 0x000fe400078e3cff */
[----:B------:R-:W-:Y:S02]  /*0170*/  IABS R14, R8 ;  /* 0x00000008000e7213 */ /* 0x000fe40000000000 */
[----:B------:R-:W-:Y:S01]  /*0180*/  LOP3.LUT R8, R8, c[0x0][0x190], RZ, 0x3c, !PT ;  /* 0x0000640008087a12 */ /* 0x000fe200078e3cff */
[----:B0-----:R-:W-:-:S04]  /*0190*/  IMAD.MOV R7, RZ, RZ, -R3 ;  /* 0x000000ffff077224 */ /* 0x001fc800078e0a03 */
[----:B------:R-:W-:-:S04]  /*01a0*/  IMAD R7, R7, R0, RZ ;  /* 0x0000000007077224 */ /* 0x000fc800078e02ff */
[----:B------:R-:W-:-:S04]  /*01b0*/  IMAD.HI.U32 R7, R3, R7, R2 ;  /* 0x0000000703077227 */ /* 0x000fc800078e0002 */
[----:B------:R-:W-:Y:S02]  /*01c0*/  IMAD.MOV.U32 R3, RZ, RZ, R5 ;  /* 0x000000ffff037224 */ /* 0x000fe400078e0005 */
[----:B------:R-:W-:-:S04]  /*01d0*/  IMAD.HI.U32 R12, R7, R11, RZ ;  /* 0x0000000b070c7227 */ /* 0x000fc800078e00ff */
[----:B------:R-:W-:-:S04]  /*01e0*/  IMAD.HI.U32 R10, R7, R3, RZ ;  /* 0x00000003070a7227 */ /* 0x000fc800078e00ff */
[----:B------:R-:W-:Y:S02]  /*01f0*/  IMAD.MOV R5, RZ, RZ, -R12 ;  /* 0x000000ffff057224 */ /* 0x000fe400078e0a0c */
[----:B------:R-:W-:Y:S02]  /*0200*/  IMAD.MOV R2, RZ, RZ, -R10 ;  /* 0x000000ffff027224 */ /* 0x000fe400078e0a0a */
[C---:B------:R-:W-:Y:S01]  /*0210*/  IMAD R11, R0.reuse, R5, R11 ;  /* 0x00000005000b7224 */ /* 0x040fe200078e020b */
[----:B------:R-:W-:Y:S01]  /*0220*/  IADD3 R5, R23, 0x2, RZ ;  /* 0x0000000217057810 */ /* 0x000fe20007ffe0ff */
[----:B------:R-:W-:Y:S01]  /*0230*/  IMAD R3, R0, R2, R3 ;  /* 0x0000000200037224 */ /* 0x000fe200078e0203 */
[----:B------:R-:W-:Y:S01]  /*0240*/  LOP3.LUT R2, R4, c[0x0][0x190], RZ, 0x3c, !PT ;  /* 0x0000640004027a12 */ /* 0x000fe200078e3cff */
[----:B------:R-:W-:Y:S01]  /*0250*/  IMAD.HI.U32 R4, R7, R9, RZ ;  /* 0x0000000907047227 */ /* 0x000fe200078e00ff */
[C---:B------:R-:W-:Y:S02]  /*0260*/  ISETP.GT.U32.AND P2, PT, R0.reuse, R11, PT ;  /* 0x0000000b0000720c */ /* 0x040fe40003f44070 */
[----:B------:R-:W-:Y:S01]  /*0270*/  ISETP.GT.U32.AND P0, PT, R0, R3, PT ;  /* 0x000000030000720c */ /* 0x000fe20003f04070 */
[----:B------:R-:W-:Y:S01]  /*0280*/  IMAD.MOV R13, RZ, RZ, -R4 ;  /* 0x000000ffff0d7224 */ /* 0x000fe200078e0a04 */
[----:B------:R-:W-:-:S02]  /*0290*/  IABS R15, R5 ;  /* 0x00000005000f7213 */ /* 0x000fc40000000000 */
[----:B------:R-:W-:Y:S01]  /*02a0*/  ISETP.GE.AND P4, PT, R2, RZ, PT ;  /* 0x000000ff0200720c */ /* 0x000fe20003f86270 */
[----:B------:R-:W-:Y:S01]  /*02b0*/  IMAD R9, R0, R13, R9 ;  /* 0x0000000d00097224 */ /* 0x000fe200078e0209 */
[----:B------:R-:W-:Y:S01]  /*02c0*/  LOP3.LUT R5, R5, c[0x0][0x190], RZ, 0x3c, !PT ;  /* 0x0000640005057a12 */ /* 0x000fe200078e3cff */
[----:B------:R-:W-:-:S03]  /*02d0*/  IMAD.HI.U32 R2, R7, R15, RZ ;  /* 0x0000000f07027227 */ /* 0x000fc600078e00ff */
[----:B------:R-:W-:Y:S01]  /*02e0*/  ISETP.GT.U32.AND P3, PT, R0, R9, PT ;  /* 0x000000090000720c */ /* 0x000fe20003f64070 */
[----:B------:R-:W-:Y:S01]  /*02f0*/  @!P2 IMAD.IADD R11, R11, 0x1, -R0 ;  /* 0x000000010b0ba824 */ /* 0x000fe200078e0a00 */
[----:B------:R-:W-:Y:S02]  /*0300*/  IADD3 R13, -R2, RZ, RZ ;  /* 0x000000ff020d7210 */ /* 0x000fe40007ffe1ff */
[-C--:B------:R-:W-:Y:S02]  /*0310*/  @!P0 IADD3 R3, R3, -R0.reuse, RZ ;  /* 0x8000000003038210 */ /* 0x080fe40007ffe0ff */
[-C--:B------:R-:W-:Y:S01]  /*0320*/  ISETP.GE.U32.AND P5, PT, R11, R0.reuse, PT ;  /* 0x000000000b00720c */ /* 0x080fe20003fa6070 */
[----:B------:R-:W-:Y:S01]  /*0330*/  IMAD R15, R0, R13, R15 ;  /* 0x0000000d000f7224 */ /* 0x000fe200078e020f */
[----:B------:R-:W-:Y:S01]  /*0340*/  ISETP.GE.U32.AND P1, PT, R3, R0, PT ;  /* 0x000000000300720c */ /* 0x000fe20003f26070 */
[----:B------:R-:W-:Y:S01]  /*0350*/  IMAD.HI.U32 R3, R7, R14, RZ ;  /* 0x0000000e07037227 */ /* 0x000fe200078e00ff */
[----:B------:R-:W-:-:S02]  /*0360*/  @!P2 IADD3 R12, R12, 0x1, RZ ;  /* 0x000000010c0ca810 */ /* 0x000fc40007ffe0ff */
[----:B------:R-:W-:Y:S01]  /*0370*/  @!P0 IADD3 R10, R10, 0x1, RZ ;  /* 0x000000010a0a8810 */ /* 0x000fe20007ffe0ff */
[----:B------:R-:W-:Y:S01]  /*0380*/  IMAD.MOV R11, RZ, RZ, -R3 ;  /* 0x000000ffff0b7224 */ /* 0x000fe200078e0a03 */
[----:B------:R-:W-:Y:S01]  /*0390*/  ISETP.GE.AND P0, PT, R6, RZ, PT ;  /* 0x000000ff0600720c */ /* 0x000fe20003f06270 */
[----:B------:R-:W-:Y:S01]  /*03a0*/  @!P3 IMAD.IADD R9, R9, 0x1, -R0 ;  /* 0x000000010909b824 */ /* 0x000fe200078e0a00 */
[----:B------:R-:W-:Y:S01]  /*03b0*/  LOP3.LUT R13, R23, c[0x0][0x190], RZ, 0x3c, !PT ;  /* 0x00006400170d7a12 */ /* 0x000fe200078e3cff */
[----:B------:R-:W-:Y:S01]  /*03c0*/  IMAD R11, R0, R11, R14 ;  /* 0x0000000b000b7224 */ /* 0x000fe200078e020e */
[----:B------:R-:W-:Y:S02]  /*03d0*/  @!P3 IADD3 R4, R4, 0x1, RZ ;  /* 0x000000010404b810 */ /* 0x000fe40007ffe0ff */
[----:B------:R-:W-:Y:S02]  /*03e0*/  @P5 IADD3 R12, R12, 0x1, RZ ;  /* 0x000000010c0c5810 */ /* 0x000fe40007ffe0ff */
[----:B------:R-:W-:-:S02]  /*03f0*/  ISETP.GT.U32.AND P2, PT, R0, R11, PT ;  /* 0x0000000b0000720c */ /* 0x000fc40003f44070 */
[----:B------:R-:W-:Y:S02]  /*0400*/  ISETP.GT.U32.AND P5, PT, R0, R15, PT ;  /* 0x0000000f0000720c */ /* 0x000fe40003fa4070 */
[----:B------:R-:W-:Y:S01]  /*0410*/  ISETP.GE.U32.AND P6, PT, R9, R0, PT ;  /* 0x000000000900720c */ /* 0x000fe20003fc6070 */
[----:B------:R-:W-:Y:S01]  /*0420*/  @!P0 IMAD.MOV R12, RZ, RZ, -R12 ;  /* 0x000000ffff0c8224 */ /* 0x000fe200078e0a0c */
[----:B------:R-:W-:Y:S02]  /*0430*/  @P1 IADD3 R10, R10, 0x1, RZ ;  /* 0x000000010a0a1810 */ /* 0x000fe40007ffe0ff */
[----:B------:R-:W-:Y:S02]  /*0440*/  ISETP.NE.AND P1, PT, RZ, c[0x0][0x190], PT ;  /* 0x00006400ff007a0c */ /* 0x000fe40003f25270 */
[----:B------:R-:W-:Y:S01]  /*0450*/  LOP3.LUT R6, RZ, c[0x0][0x190], RZ, 0x33, !PT ;  /* 0x00006400ff067a12 */ /* 0x000fe200078e33ff */
[----:B------:R-:W-:Y:S01]  /*0460*/  @!P4 IMAD.MOV R10, RZ, RZ, -R10 ;  /* 0x000000ffff0ac224 */ /* 0x000fe200078e0a0a */
[----:B------:R-:W-:-:S02]  /*0470*/  ISETP.GE.AND P4, PT, R13, RZ, PT ;  /* 0x000000ff0d00720c */ /* 0x000fc40003f86270 */
[----:B------:R-:W-:Y:S01]  /*0480*/  @!P2 IADD3 R11, R11, -R0, RZ ;  /* 0x800000000b0ba210 */ /* 0x000fe20007ffe0ff */
[----:B------:R-:W-:Y:S01]  /*0490*/  @!P5 IMAD.IADD R15, R15, 0x1, -R0 ;  /* 0x000000010f0fd824 */ /* 0x000fe200078e0a00 */
[----:B------:R-:W-:Y:S02]  /*04a0*/  SEL R17, R6, R10, !P1 ;  /* 0x0000000a06117207 */ /* 0x000fe40004800000 */
[-C--:B------:R-:W-:Y:S02]  /*04b0*/  ISETP.GE.U32.AND P0, PT, R11, R0.reuse, PT ;  /* 0x000000000b00720c */ /* 0x080fe40003f06070 */
[----:B------:R-:W-:Y:S01]  /*04c0*/  ISETP.GE.U32.AND P3, PT, R15, R0, PT ;  /* 0x000000000f00720c */ /* 0x000fe20003f66070 */
[----:B------:R-:W-:Y:S01]  /*04d0*/  IMAD.HI R9, R17, 0x66666667, RZ ;  /* 0x6666666711097827 */ /* 0x000fe200078e02ff */
[----:B------:R-:W-:Y:S02]  /*04e0*/  @!P2 IADD3 R3, R3, 0x1, RZ ;  /* 0x000000010303a810 */ /* 0x000fe40007ffe0ff */
[----:B------:R-:W-:-:S02]  /*04f0*/  ISETP.GE.AND P2, PT, R8, RZ, PT ;  /* 0x000000ff0800720c */ /* 0x000fc40003f46270 */
[----:B------:R-:W-:Y:S02]  /*0500*/  @P6 IADD3 R4, R4, 0x1, RZ ;  /* 0x0000000104046810 */ /* 0x000fe40007ffe0ff */
[----:B------:R-:W-:Y:S02]  /*0510*/  ISETP.GE.AND P6, PT, R5, RZ, PT ;  /* 0x000000ff0500720c */ /* 0x000fe40003fc6270 */
[----:B------:R-:W-:Y:S01]  /*0520*/  @!P5 IADD3 R2, R2, 0x1, RZ ;  /* 0x000000010202d810 */ /* 0x000fe20007ffe0ff */
[----:B------:R-:W-:Y:S01]  /*0530*/  @!P4 IMAD.MOV R4, RZ, RZ, -R4 ;  /* 0x000000ffff04c224 */ /* 0x000fe200078e0a04 */
[----:B------:R-:W-:Y:S02]  /*0540*/  SEL R13, R6, R12, !P1 ;  /* 0x0000000c060d7207 */ /* 0x000fe40004800000 */
[----:B------:R-:W-:Y:S02]  /*0550*/  @P0 IADD3 R3, R3, 0x1, RZ ;  /* 0x0000000103030810 */ /* 0x000fe40007ffe0ff */
[----:B------:R-:W-:Y:S01]  /*0560*/  @P3 IADD3 R2, R2, 0x1, RZ ;  /* 0x0000000102023810 */ /* 0x000fe20007ffe0ff */
[----:B------:R-:W-:Y:S01]  /*0570*/  IMAD.HI R8, R13, 0x66666667, RZ ;  /* 0x666666670d087827 */ /* 0x000fe200078e02ff */
[----:B------:R-:W-:-:S02]  /*0580*/  SHF.R.U32.HI R10, RZ, 0x1f, R9 ;  /* 0x0000001fff0a7819 */ /* 0x000fc40000011609 */
[----:B------:R-:W-:Y:S01]  /*0590*/  MOV R21, R3 ;  /* 0x0000000300157202 */ /* 0x000fe20000000f00 */
[----:B------:R-:W-:Y:S01]  /*05a0*/  IMAD.MOV.U32 R37, RZ, RZ, R2 ;  /* 0x000000ffff257224 */ /* 0x000fe200078e0002 */
[----:B------:R-:W-:Y:S02]  /*05b0*/  LEA.HI.SX32 R10, R9, R10, 0x19 ;  /* 0x0000000a090a7211 */ /* 0x000fe400078fcaff */
[----:B------:R-:W-:Y:S01]  /*05c0*/  SEL R16, R6, R4, !P1 ;  /* 0x0000000406107207 */ /* 0x000fe20004800000 */
[----:B------:R-:W-:Y:S01]  /*05d0*/  @!P2 IMAD.MOV R21, RZ, RZ, -R21 ;  /* 0x000000ffff15a224 */ /* 0x000fe200078e0a15 */
[----:B------:R-:W-:Y:S01]  /*05e0*/  SHF.R.U32.HI R9, RZ, 0x1f, R8 ;  /* 0x0000001fff097819 */ /* 0x000fe20000011608 */
[----:B------:R-:W-:Y:S01]  /*05f0*/  @!P6 IMAD.MOV R37, RZ, RZ, -R37 ;  /* 0x000000ffff25e224 */ /* 0x000fe200078e0a25 */
[----:B------:R-:W-:Y:S01]  /*0600*/  ISETP.GE.AND P4, PT, R23, c[0x0][0x194], PT ;  /* 0x0000650017007a0c */ /* 0x000fe20003f86270 */
[----:B------:R-:W-:Y:S01]  /*0610*/  IMAD.HI R4, R16, 0x66666667, RZ ;  /* 0x6666666710047827 */ /* 0x000fe200078e02ff */
[----:B------:R-:W-:-:S02]  /*0620*/  LEA.HI.SX32 R12, R8, R9, 0x19 ;  /* 0x00000009080c7211 */ /* 0x000fc400078fcaff */
[----:B------:R-:W-:Y:S01]  /*0630*/  SEL R21, R6, R21, !P1 ;  /* 0x0000001506157207 */ /* 0x000fe20004800000 */
[----:B------:R-:W-:Y:S01]  /*0640*/  IMAD R15, R10, -0x140, R17 ;  /* 0xfffffec00a0f7824 */ /* 0x000fe200078e0211 */
[----:B------:R-:W-:Y:S01]  /*0650*/  SEL R37, R6, R37, !P1 ;  /* 0x0000002506257207 */ /* 0x000fe20004800000 */
[----:B------:R-:W-:Y:S01]  /*0660*/  IMAD R13, R12, -0x140, R13 ;  /* 0xfffffec00c0d7824 */ /* 0x000fe200078e020d */
[----:B------:R-:W-:Y:S01]  /*0670*/  SHF.R.U32.HI R5, RZ, 0x1f, R4 ;  /* 0x0000001fff057819 */ /* 0x000fe20000011604 */
[----:B------:R-:W-:Y:S01]  /*0680*/  IMAD.HI R12, R21, 0x66666667, RZ ;  /* 0x66666667150c7827 */ /* 0x000fe200078e02ff */
[----:B------:R-:W-:Y:S01]  /*0690*/  CS2R R8, SRZ ;  /* 0x0000000000087805 */ /* 0x000fe2000001ff00 */
[----:B------:R-:W-:Y:S02]  /*06a0*/  CS2R R10, SRZ ;  /* 0x00000000000a7805 */ /* 0x000fe4000001ff00 */
[----:B------:R-:W-:Y:S01]  /*06b0*/  IMAD.HI R14, R37, 0x66666667, RZ ;  /* 0x66666667250e7827 */ /* 0x000fe200078e02ff */
[----:B------:R-:W-:-:S02]  /*06c0*/  LEA.HI.SX32 R29, R4, R5, 0x19 ;  /* 0x00000005041d7211 */ /* 0x000fc400078fcaff */
[----:B------:R-:W-:Y:S01]  /*06d0*/  SHF.R.U32.HI R17, RZ, 0x1f, R12 ;  /* 0x0000001fff117819 */ /* 0x000fe2000001160c */
[-C--:B------:R-:W-:Y:S01]  /*06e0*/  IMAD.WIDE R2, R15, R22.reuse, c[0x0][0x168] ;  /* 0x00005a000f027625 */ /* 0x080fe200078e0216 */
[----:B------:R-:W-:Y:S01]  /*06f0*/  SHF.R.U32.HI R25, RZ, 0x1f, R14 ;  /* 0x0000001fff197819 */ /* 0x000fe2000001160e */
[----:B------:R-:W2:Y:S01]  /*0700*/  @!P4 LDG.E.EL.128 R8, [R26.64] ;  /* 0x000000041a08c981 */ /* 0x000ea2000c2e1d00 */
[----:B------:R-:W-:Y:S01]  /*0710*/  LEA.HI.SX32 R12, R12, R17, 0x19 ;  /* 0x000000110c0c7211 */ /* 0x000fe200078fcaff */
[----:B------:R-:W-:Y:S01]  /*0720*/  IMAD R29, R29, -0x140, R16 ;  /* 0xfffffec01d1d7824 */ /* 0x000fe200078e0210 */
[----:B------:R-:W-:Y:S01]  /*0730*/  LEA.HI.SX32 R14, R14, R25, 0x19 ;  /* 0x000000190e0e7211 */ /* 0x000fe200078fcaff */
[----:B------:R0:W3:Y:S01]  /*0740*/  @!P4 LDG.E.EL.U16 R18, [R2.64] ;  /* 0x000000040212c981 */ /* 0x0000e2000c2e1500 */
[----:B------:R-:W-:Y:S01]  /*0750*/  PRMT R19, RZ, 0x7610, R19 ;  /* 0x00007610ff137816 */ /* 0x000fe20000000013 */
[----:B------:R-:W-:Y:S01]  /*0760*/  IMAD.WIDE R4, R13, R22, c[0x0][0x168] ;  /* 0x00005a000d047625 */ /* 0x000fe200078e0216 */
[----:B------:R-:W-:-:S03]  /*0770*/  PRMT R33, RZ, 0x7610, R33 ;  /* 0x00007610ff217816 */ /* 0x000fc60000000021 */
[-C--:B------:R-:W-:Y:S01]  /*0780*/  IMAD.WIDE R16, R29, R22.reuse, c[0x0][0x168] ;  /* 0x00005a001d107625 */ /* 0x080fe200078e0216 */
[----:B------:R1:W4:Y:S03]  /*0790*/  @!P4 LDG.E.EL.U16 R19, [R4.64] ;  /* 0x000000040413c981 */ /* 0x000326000c2e1500 */
[----:B------:R-:W-:Y:S01]  /*07a0*/  IMAD R21, R12, -0x140, R21 ;  /* 0xfffffec00c157824 */ /* 0x000fe200078e0215 */
[----:B------:R5:W4:Y:S01]  /*07b0*/  @!P4 LDG.E.EL.U16 R33, [R16.64] ;  /* 0x000000041021c981 */ /* 0x000b22000c2e1500 */
[----:B------:R-:W-:Y:S01]  /*07c0*/  IMAD R37, R14, -0x140, R37 ;  /* 0xfffffec00e257824 */ /* 0x000fe200078e0225 */
[----:B------:R-:W-:Y:S01]  /*07d0*/  PRMT R34, RZ, 0x7610, R34 ;  /* 0x00007610ff227816 */ /* 0x000fe20000000022 */
[----:B0-----:R-:W-:Y:S01]  /*07e0*/  IMAD.WIDE R2, R21, R22, c[0x0][0x168] ;  /* 0x00005a0015027625 */ /* 0x001fe200078e0216 */
[----:B------:R-:W-:-:S03]  /*07f0*/  PRMT R32, RZ, 0x7610, R32 ;  /* 0x00007610ff207816 */ /* 0x000fc60000000020 */
[----:B-1----:R-:W-:Y:S01]  /*0800*/  IMAD.WIDE R4, R37, R22, c[0x0][0x168] ;  /* 0x00005a0025047625 */ /* 0x002fe200078e0216 */
[----:B------:R0:W4:Y:S04]  /*0810*/  @!P4 LDG.E.EL.U16 R34, [R2.64] ;  /* 0x000000040222c981 */ /* 0x000128000c2e1500 */
[----:B------:R1:W4:Y:S01]  /*0820*/  @!P4 LDG.E.EL.U16 R32, [R4.64] ;  /* 0x000000040420c981 */ /* 0x000322000c2e1500 */
[C---:B------:R-:W-:Y:S02]  /*0830*/  IADD3 R24, R23.reuse, 0x3, RZ ;  /* 0x0000000317187810 */ /* 0x040fe40007ffe0ff */
[----:B------:R-:W-:Y:S02]  /*0840*/  IADD3 R20, R23, 0x4, RZ ;  /* 0x0000000417147810 */ /* 0x000fe40007ffe0ff */
[----:B-----5:R-:W-:-:S02]  /*0850*/  IABS R16, R24 ;  /* 0x0000001800107213 */ /* 0x020fc40000000000 */
[----:B------:R-:W-:-:S03]  /*0860*/  IABS R17, R20 ;  /* 0x0000001400117213 */ /* 0x000fc60000000000 */
[----:B------:R-:W-:Y:S01]  /*0870*/  IMAD.HI.U32 R12, R7, R16, RZ ;  /* 0x00000010070c7227 */ /* 0x000fe200078e00ff */
[----:B------:R-:W-:-:S03]  /*0880*/  IADD3 R14, R23, 0x5, RZ ;  /* 0x00000005170e7810 */ /* 0x000fc60007ffe0ff */
[C---:B0-----:R-:W-:Y:S01]  /*0890*/  IMAD.HI.U32 R2, R7.reuse, R17, RZ ;  /* 0x0000001107027227 */ /* 0x041fe200078e00ff */
[----:B------:R-:W-:Y:S02]  /*08a0*/  IADD3 R3, -R12, RZ, RZ ;  /* 0x000000ff0c037210 */ /* 0x000fe40007ffe1ff */
[----:B------:R-:W-:Y:S01]  /*08b0*/  IABS R25, R14 ;  /* 0x0000000e00197213 */ /* 0x000fe20000000000 */
[----:B-1----:R-:W-:Y:S02]  /*08c0*/  IMAD.MOV R5, RZ, RZ, -R2 ;  /* 0x000000ffff057224 */ /* 0x002fe400078e0a02 */
[----:B------:R-:W-:Y:S02]  /*08d0*/  IMAD R3, R0, R3, R16 ;  /* 0x0000000300037224 */ /* 0x000fe400078e0210 */
[----:B------:R-:W-:-:S04]  /*08e0*/  IMAD.HI.U32 R7, R7, R25, RZ ;  /* 0x0000001907077227 */ /* 0x000fc800078e00ff */
[C---:B------:R-:W-:Y:S01]  /*08f0*/  IMAD R5, R0.reuse, R5, R17 ;  /* 0x0000000500057224 */ /* 0x040fe200078e0211 */
[----:B------:R-:W-:Y:S01]  /*0900*/  ISETP.GT.U32.AND P2, PT, R0, R3, PT ;  /* 0x000000030000720c */ /* 0x000fe20003f44070 */
[----:B------:R-:W-:-:S03]  /*0910*/  IMAD.MOV R4, RZ, RZ, -R7 ;  /* 0x000000ffff047224 */ /* 0x000fc600078e0a07 */
[C---:B------:R-:W-:Y:S01]  /*0920*/  ISETP.GT.U32.AND P5, PT, R0.reuse, R5, PT ;  /* 0x000000050000720c */ /* 0x040fe20003fa4070 */
[----:B------:R-:W-:-:S05]  /*0930*/  IMAD R17, R0, R4, R25 ;  /* 0x0000000400117224 */ /* 0x000fca00078e0219 */
[----:B------:R-:W-:-:S03]  /*0940*/  ISETP.GT.U32.AND P0, PT, R0, R17, PT ;  /* 0x000000110000720c */ /* 0x000fc60003f04070 */
[----:B------:R-:W-:-:S04]  /*0950*/  @!P2 IMAD.IADD R3, R3, 0x1, -R0 ;  /* 0x000000010303a824 */ /* 0x000fc800078e0a00 */
[-C--:B------:R-:W-:Y:S02]  /*0960*/  @!P5 IADD3 R5, R5, -R0.reuse, RZ ;  /* 0x800000000505d210 */ /* 0x080fe40007ffe0ff */
[-C--:B------:R-:W-:Y:S02]  /*0970*/  ISETP.GE.U32.AND P6, PT, R3, R0.reuse, PT ;  /* 0x000000000300720c */ /* 0x080fe40003fc6070 */
[-C--:B------:R-:W-:Y:S02]  /*0980*/  ISETP.GE.U32.AND P3, PT, R5, R0.reuse, PT ;  /* 0x000000000500720c */ /* 0x080fe40003f66070 */
[----:B------:R-:W-:Y:S01]  /*0990*/  @!P0 IMAD.IADD R17, R17, 0x1, -R0 ;  /* 0x0000000111118824 */ /* 0x000fe200078e0a00 */
[----:B------:R-:W-:Y:S02]  /*09a0*/  @!P2 IADD3 R12, R12, 0x1, RZ ;  /* 0x000000010c0ca810 */ /* 0x000fe40007ffe0ff */
[----:B------:R-:W-:Y:S02]  /*09b0*/  LOP3.LUT R24, R24, c[0x0][0x190], RZ, 0x3c, !PT ;  /* 0x0000640018187a12 */ /* 0x000fe400078e3cff */
[----:B------:R-:W-:-:S02]  /*09c0*/  ISETP.GE.U32.AND P2, PT, R17, R0, PT ;  /* 0x000000001100720c */ /* 0x000fc40003f46070 */
[----:B------:R-:W-:Y:S02]  /*09d0*/  @!P5 IADD3 R2, R2, 0x1, RZ ;  /* 0x000000010202d810 */ /* 0x000fe40007ffe0ff */
[----:B------:R-:W-:Y:S02]  /*09e0*/  LOP3.LUT R20, R20, c[0x0][0x190], RZ, 0x3c, !PT ;  /* 0x0000640014147a12 */ /* 0x000fe400078e3cff */
[----:B------:R-:W-:Y:S02]  /*09f0*/  LOP3.LUT R14, R14, c[0x0][0x190], RZ, 0x3c, !PT ;  /* 0x000064000e0e7a12 */ /* 0x000fe400078e3cff */
[----:B------:R-:W-:Y:S02]  /*0a00*/  @P6 IADD3 R12, R12, 0x1, RZ ;  /* 0x000000010c0c6810 */ /* 0x000fe40007ffe0ff */
[----:B------:R-:W-:Y:S02]  /*0a10*/  ISETP.GE.AND P6, PT, R24, RZ, PT ;  /* 0x000000ff1800720c */ /* 0x000fe40003fc6270 */
[----:B------:R-:W-:-:S02]  /*0a20*/  @P3 IADD3 R2, R2, 0x1, RZ ;  /* 0x0000000102023810 */ /* 0x000fc40007ffe0ff */
[----:B------:R-:W-:Y:S02]  /*0a30*/  ISETP.GE.AND P5, PT, R20, RZ, PT ;  /* 0x000000ff1400720c */ /* 0x000fe40003fa6270 */
[----:B------:R-:W-:Y:S02]  /*0a40*/  ISETP.GE.AND P3, PT, R14, RZ, PT ;  /* 0x000000ff0e00720c */ /* 0x000fe40003f66270 */
[----:B------:R-:W-:-:S04]  /*0a50*/  @!P0 IADD3 R7, R7, 0x1, RZ ;  /* 0x0000000107078810 */ /* 0x000fc80007ffe0ff */
[----:B------:R-:W-:Y:S01]  /*0a60*/  @P2 IADD3 R7, R7, 0x1, RZ ;  /* 0x0000000107072810 */ /* 0x000fe20007ffe0ff */
[----:B------:R-:W-:-:S04]  /*0a70*/  @!P6 IMAD.MOV R12, RZ, RZ, -R12 ;  /* 0x000000ffff0ce224 */ /* 0x000fc800078e0a0c */
[----:B------:R-:W-:Y:S02]  /*0a80*/  @!P5 IADD3 R2, -R2, RZ, RZ ;  /* 0x000000ff0202d210 */ /* 0x000fe40007ffe1ff */
[----:B------:R-:W-:Y:S01]  /*0a90*/  @!P3 IMAD.MOV R7, RZ, RZ, -R7 ;  /* 0x000000ffff07b224 */ /* 0x000fe200078e0a07 */
[C---:B------:R-:W-:Y:S02]  /*0aa0*/  SEL R12, R6.reuse, R12, !P1 ;  /* 0x0000000c060c7207 */ /* 0x040fe40004800000 */
[C---:B------:R-:W-:Y:S02]  /*0ab0*/  SEL R14, R6.reuse, R2, !P1 ;  /* 0x00000002060e7207 */ /* 0x040fe40004800000 */
[----:B------:R-:W-:Y:S01]  /*0ac0*/  SEL R6, R6, R7, !P1 ;  /* 0x0000000706067207 */ /* 0x000fe20004800000 */
[----:B------:R-:W-:-:S04]  /*0ad0*/  IMAD.HI R0, R12, 0x66666667, RZ ;  /* 0x666666670c007827 */ /* 0x000fc800078e02ff */
[----:B------:R-:W-:Y:S01]  /*0ae0*/  IMAD.HI R4, R6, 0x66666667, RZ ;  /* 0x6666666706047827 */ /* 0x000fe200078e02ff */
[----:B------:R-:W-:-:S03]  /*0af0*/  SHF.R.U32.HI R3, RZ, 0x1f, R0 ;  /* 0x0000001fff037819 */ /* 0x000fc60000011600 */
[----:B------:R-:W-:Y:S01]  /*0b00*/  IMAD.HI R2, R14, 0x66666667, RZ ;  /* 0x666666670e027827 */ /* 0x000fe200078e02ff */
[----:B------:R-:W-:Y:S02]  /*0b10*/  SHF.R.U32.HI R7, RZ, 0x1f, R4 ;  /* 0x0000001fff077819 */ /* 0x000fe40000011604 */
[----:B------:R-:W-:Y:S01]  /*0b20*/  LEA.HI.SX32 R3, R0, R3, 0x19 ;  /* 0x0000000300037211 */ /* 0x000fe200078fcaff */
[----:B------:R-:W-:Y:S01]  /*0b30*/  IMAD.WIDE R28, R29, R22, c[0x0][0x180] ;  /* 0x000060001d1c7625 */ /* 0x000fe200078e0216 */
[----:B------:R-:W-:Y:S02]  /*0b40*/  LEA.HI.SX32 R7, R4, R7, 0x19 ;  /* 0x0000000704077211 */ /* 0x000fe400078fcaff */
[----:B------:R-:W-:Y:S02]  /*0b50*/  PRMT R0, RZ, 0x7610, R0 ;  /* 0x00007610ff007816 */ /* 0x000fe40000000000 */
[----:B------:R-:W-:Y:S01]  /*0b60*/  SHF.R.U32.HI R5, RZ, 0x1f, R2 ;  /* 0x0000001fff057819 */ /* 0x000fe20000011602 */
[----:B------:R-:W-:-:S02]  /*0b70*/  IMAD R31, R3, -0x140, R12 ;  /* 0xfffffec0031f7824 */ /* 0x000fc400078e020c */
[--C-:B------:R-:W-:Y:S01]  /*0b80*/  IMAD R35, R7, -0x140, R6.reuse ;  /* 0xfffffec007237824 */ /* 0x100fe200078e0206 */
[----:B------:R-:W-:Y:S01]  /*0b90*/  LEA.HI.SX32 R5, R2, R5, 0x19 ;  /* 0x0000000502057211 */ /* 0x000fe200078fcaff */
[----:B------:R0:W5:Y:S01]  /*0ba0*/  @!P4 LDG.E.EL.U16 R0, [R28.64] ;  /* 0x000000041c00c981 */ /* 0x000162000c2e1500 */
[----:B------:R-:W-:Y:S01]  /*0bb0*/  PRMT R6, RZ, 0x7610, R6 ;  /* 0x00007610ff067816 */ /* 0x000fe20000000006 */
[----:B------:R-:W-:Y:S01]  /*0bc0*/  IMAD.WIDE R20, R21, R22, c[0x0][0x180] ;  /* 0x0000600015147625 */ /* 0x000fe200078e0216 */
[----:B------:R-:W-:-:S03]  /*0bd0*/  PRMT R2, RZ, 0x7610, R2 ;  /* 0x00007610ff027816 */ /* 0x000fc60000000002 */
[----:B------:R-:W-:Y:S02]  /*0be0*/  IMAD R17, R5, -0x140, R14 ;  /* 0xfffffec005117824 */ /* 0x000fe400078e020e */
[-C--:B0-----:R-:W-:Y:S01]  /*0bf0*/  IMAD.WIDE R28, R31, R22.reuse, c[0x0][0x168] ;  /* 0x00005a001f1c7625 */ /* 0x081fe200078e0216 */
[----:B------:R-:W-:Y:S01]  /*0c00*/  PRMT R3, RZ, 0x7610, R3 ;  /* 0x00007610ff037816 */ /* 0x000fe20000000003 */
[----:B------:R0:W5:Y:S01]  /*0c10*/  @!P4 LDG.E.EL.U16 R2, [R20.64] ;  /* 0x000000041402c981 */ /* 0x000162000c2e1500 */
[----:B------:R-:W-:Y:S01]  /*0c20*/  PRMT R4, RZ, 0x7610, R4 ;  /* 0x00007610ff047816 */ /* 0x000fe20000000004 */
[-C--:B------:R-:W-:Y:S01]  /*0c30*/  IMAD.WIDE R14, R15, R22.reuse, c[0x0][0x180] ;  /* 0x000060000f0e7625 */ /* 0x080fe200078e0216 */
[----:B------:R-:W-:Y:S01]  /*0c40*/  PRMT R5, RZ, 0x7610, R5 ;  /* 0x00007610ff057816 */ /* 0x000fe20000000005 */
[----:B------:R1:W5:Y:S01]  /*0c50*/  @!P4 LDG.E.EL.U16 R6, [R28.64] ;  /* 0x000000041c06c981 */ /* 0x000362000c2e1500 */
[----:B------:R-:W-:Y:S01]  /*0c60*/  PRMT R24, RZ, 0x7610, R24 ;  /* 0x00007610ff187816 */ /* 0x000fe20000000018 */
[----:B------:R-:W-:-:S04]  /*0c70*/  IMAD.WIDE R12, R13, R22, c[0x0][0x180] ;  /* 0x000060000d0c7625 */ /* 0x000fc800078e0216 */
[-C--:B------:R-:W-:Y:S01]  /*0c80*/  IMAD.WIDE R36, R37, R22.reuse, c[0x0][0x180] ;  /* 0x0000600025247625 */ /* 0x080fe200078e0216 */
[----:B------:R1:W5:Y:S03]  /*0c90*/  @!P4 LDG.E.EL.U16 R3, [R14.64] ;  /* 0x000000040e03c981 */ /* 0x000366000c2e1500 */
[-C--:B0-----:R-:W-:Y:S01]  /*0ca0*/  IMAD.WIDE R20, R17, R22.reuse, c[0x0][0x168] ;  /* 0x00005a0011147625 */ /* 0x081fe200078e0216 */
[----:B------:R0:W5:Y:S01]  /*0cb0*/  @!P4 LDG.E.EL.U16 R4, [R12.64] ;  /* 0x000000040c04c981 */ /* 0x000162000c2e1500 */
[----:B------:R-:W-:Y:S02]  /*0cc0*/  PRMT R7, RZ, 0x7610, R7 ;  /* 0x00007610ff077816 */ /* 0x000fe40000000007 */
[----:B------:R-:W-:Y:S01]  /*0cd0*/  PRMT R25, RZ, 0x7610, R25 ;  /* 0x00007610ff197816 */ /* 0x000fe20000000019 */
[----:B------:R0:W5:Y:S01]  /*0ce0*/  @!P4 LDG.E.EL.U16 R5, [R36.64] ;  /* 0x000000042405c981 */ /* 0x000162000c2e1500 */
[----:B------:R-:W-:Y:S01]  /*0cf0*/  IMAD.WIDE R30, R31, R22, c[0x0][0x180] ;  /* 0x000060001f1e7625 */ /* 0x000fe200078e0216 */
[----:B-1----:R-:W-:-:S02]  /*0d00*/  CS2R R14, SRZ ;  /* 0x00000000000e7805 */ /* 0x002fc4000001ff00 */
[----:B------:R1:W5:Y:S01]  /*0d10*/  @!P4 LDG.E.EL.U16 R24, [R20.64] ;  /* 0x000000041418c981 */ /* 0x000362000c2e1500 */
[----:B0-----:R-:W-:Y:S01]  /*0d20*/  CS2R R12, SRZ ;  /* 0x00000000000c7805 */ /* 0x001fe2000001ff00 */
[-C--:B------:R-:W-:Y:S02]  /*0d30*/  IMAD.WIDE R16, R17, R22.reuse, c[0x0][0x180] ;  /* 0x0000600011107625 */ /* 0x080fe400078e0216 */
[----:B------:R0:W5:Y:S02]  /*0d40*/  @!P4 LDG.E.EL.U16 R7, [R30.64] ;  /* 0x000000041e07c981 */ /* 0x000164000c2e1500 */
[-C--:B------:R-:W-:Y:S01]  /*0d50*/  IMAD.WIDE R36, R23, R22.reuse, c[0x0][0x170] ;  /* 0x00005c0017247625 */ /* 0x080fe200078e0216 */
[----:B------:R-:W-:Y:S01]  /*0d60*/  PRMT R29, RZ, 0x7610, R29 ;  /* 0x00007610ff1d7816 */ /* 0x000fe2000000001d */
[----:B------:R2:W5:Y:S01]  /*0d70*/  @!P4 LDG.E.EL.U16 R25, [R16.64] ;  /* 0x000000041019c981 */ /* 0x000562000c2e1500 */
[----:B------:R-:W-:Y:S01]  /*0d80*/  PRMT R28, RZ, 0x7610, R28 ;  /* 0x00007610ff1c7816 */ /* 0x000fe2000000001c */
[----:B-1----:R-:W-:-:S02]  /*0d90*/  IMAD.WIDE R20, R35, R22, c[0x0][0x168] ;  /* 0x00005a0023147625 */ /* 0x002fc400078e0216 */
[----:B------:R4:W5:Y:S02]  /*0da0*/  @!P4 LDG.E.EL.128 R12, [R36.64] ;  /* 0x00000004240cc981 */ /* 0x000964000c2e1d00 */
[-C--:B0-----:R-:W-:Y:S02]  /*0db0*/  IMAD.WIDE R30, R35, R22.reuse, c[0x0][0x180] ;  /* 0x00006000231e7625 */ /* 0x081fe400078e0216 */
[----:B------:R0:W5:Y:S04]  /*0dc0*/  @!P4 LDG.E.EL.U16 R28, [R20.64] ;  /* 0x00000004141cc981 */ /* 0x000168000c2e1500 */
[----:B------:R1:W5:Y:S01]  /*0dd0*/  @!P4 LDG.E.EL.U16 R29, [R30.64] ;  /* 0x000000041e1dc981 */ /* 0x000362000c2e1500 */
[----:B0-----:R-:W-:-:S04]  /*0de0*/  IMAD.WIDE R20, R23, R22, c[0x0][0x178] ;  /* 0x00005e0017147625 */ /* 0x001fc800078e0216 */
[----:B--2---:R-:W-:Y:S02]  /*0df0*/  HADD2.F32 R16, -RZ, R11.H0_H0 ;  /* 0x2000000bff107230 */ /* 0x004fe40000004100 */
[----:B---3--:R-:W-:-:S05]  /*0e00*/  HADD2.F32 R35, -RZ, R18.H0_H0 ;  /* 0x20000012ff237230 */ /* 0x008fca0000004100 */
[----:B------:R-:W-:Y:S01]  /*0e10*/  FADD R35, R16, R35 ;  /* 0x0000002310237221 */ /* 0x000fe20000000000 */
[----:B----4-:R-:W-:Y:S01]  /*0e20*/  HADD2.F32 R36, -RZ, R19.H0_H0 ;  /* 0x20000013ff247230 */ /* 0x010fe20000004100 */
[----:B------:R-:W-:Y:S01]  /*0e30*/  CS2R R16, SRZ ;  /* 0x0000000000107805 */ /* 0x000fe2000001ff00 */
[----:B------:R-:W-:Y:S01]  /*0e40*/  CS2R R18, SRZ ;  /* 0x0000000000127805 */ /* 0x000fe2000001ff00 */
[----:B-1----:R-:W-:Y:S02]  /*0e50*/  HADD2.F32 R30, -RZ, R33.H0_H0 ;  /* 0x20000021ff1e7230 */ /* 0x002fe40000004100 */
[--C-:B------:R-:W-:Y:S02]  /*0e60*/  HADD2.F32 R33, -RZ, R8.reuse.H0_H0 ;  /* 0x20000008ff217230 */ /* 0x100fe40000004100 */
[----:B------:R-:W-:Y:S01]  /*0e70*/  HADD2.F32 R8, -RZ, R8.H1_H1 ;  /* 0x30000008ff087230 */ /* 0x000fe20000004100 */
[----:B------:R0:W2:Y:S02]  /*0e80*/  @!P4 LDG.E.EL.128 R16, [R20.64] ;  /* 0x000000041410c981 */ /* 0x0000a4000c2e1d00 */
[----:B------:R-:W-:Y:S01]  /*0e90*/  FADD R33, R33, R30 ;  /* 0x0000001e21217221 */ /* 0x000fe20000000000 */
[----:B------:R-:W-:-:S02]  /*0ea0*/  HADD2.F32 R31, -RZ, R34.H0_H0 ;  /* 0x20000022ff1f7230 */ /* 0x000fc40000004100 */
[----:B------:R-:W-:Y:S02]  /*0eb0*/  HADD2.F32 R30, -RZ, R9.H0_H0 ;  /* 0x20000009ff1e7230 */ /* 0x000fe40000004100 */
[----:B------:R-:W-:Y:S01]  /*0ec0*/  HADD2.F32 R37, -RZ, R32.H0_H0 ;  /* 0x20000020ff257230 */ /* 0x000fe20000004100 */
[----:B------:R-:W-:Y:S01]  /*0ed0*/  FADD R32, R8, R31 ;  /* 0x0000001f08207221 */ /* 0x000fe20000000000 */
[----:B0-----:R-:W-:-:S03]  /*0ee0*/  CS2R R20, SRZ ;  /* 0x0000000000147805 */ /* 0x001fc6000001ff00 */
[----:B------:R-:W-:Y:S01]  /*0ef0*/  FADD R8, R30, R37 ;  /* 0x000000251e087221 */ /* 0x000fe20000000000 */
[----:B------:R-:W-:Y:S02]  /*0f00*/  IMAD.WIDE R30, R23, R22, c[0x0][0x188] ;  /* 0x00006200171e7625 */ /* 0x000fe400078e0216 */
[----:B------:R-:W-:-:S06]  /*0f10*/  CS2R R22, SRZ ;  /* 0x0000000000167805 */ /* 0x000fcc000001ff00 */
[----:B------:R0:W3:Y:S01]  /*0f20*/  @!P4 LDG.E.EL.128 R20, [R30.64] ;  /* 0x000000041e14c981 */ /* 0x0000e2000c2e1d00 */
[----:B------:R-:W-:Y:S02]  /*0f30*/  HADD2.F32 R9, -RZ, R9.H1_H1 ;  /* 0x30000009ff097230 */ /* 0x000fe40000004100 */
[----:B------:R-:W-:-:S05]  /*0f40*/  HADD2.F32 R11, -RZ, R11.H1_H1 ;  /* 0x3000000bff0b7230 */ /* 0x000fca0000004100 */
[----:B------:R-:W-:Y:S01]  /*0f50*/  FADD R11, R11, R36 ;  /* 0x000000240b0b7221 */ /* 0x000fe20000000000 */
[----:B-----5:R-:W-:-:S05]  /*0f60*/  HADD2.F32 R6, -RZ, R6.H0_H0 ;  /* 0x20000006ff067230 */ /* 0x020fca0000004100 */
[----:B------:R-:W-:Y:S01]  /*0f70*/  FADD R6, R9, R6 ;  /* 0x0000000609067221 */ /* 0x000fe20000000000 */
[--C-:B------:R-:W-:Y:S02]  /*0f80*/  HADD2.F32 R9, -RZ, R10.reuse.H1_H1 ;  /* 0x3000000aff097230 */ /* 0x100fe40000004100 */
[----:B------:R-:W-:Y:S02]  /*0f90*/  HADD2.F32 R10, -RZ, R10.H0_H0 ;  /* 0x2000000aff0a7230 */ /* 0x000fe40000004100 */
[----:B------:R-:W-:-:S05]  /*0fa0*/  HADD2.F32 R37, -RZ, R24.H0_H0 ;  /* 0x20000018ff257230 */ /* 0x000fca0000004100 */
[----:B------:R-:W-:Y:S01]  /*0fb0*/  FADD R10, R10, R37 ;  /* 0x000000250a0a7221 */ /* 0x000fe20000000000 */
[--C-:B------:R-:W-:Y:S02]  /*0fc0*/  HADD2.F32 R37, -RZ, R12.reuse.H1_H1 ;  /* 0x3000000cff257230 */ /* 0x100fe40000004100 */
[----:B------:R-:W-:Y:S02]  /*0fd0*/  HADD2.F32 R12, -RZ, R12.H0_H0 ;  /* 0x2000000cff0c7230 */ /* 0x000fe40000004100 */
[----:B0-----:R-:W-:-:S03]  /*0fe0*/  HADD2.F32 R31, -RZ, R13.H1_H1 ;  /* 0x3000000dff1f7230 */ /* 0x001fc60000004100 */
[----:B------:R-:W-:Y:S01]  /*0ff0*/  FFMA R33, R12, 0.125, R33 ;  /* 0x3e0000000c217823 */ /* 0x000fe20000000021 */
[--C-:B------:R-:W-:Y:S01]  /*1000*/  HADD2.F32 R12, -RZ, R14.reuse.H1_H1 ;  /* 0x3000000eff0c7230 */ /* 0x100fe20000004100 */
[----:B------:R-:W-:Y:S01]  /*1010*/  FFMA R6, R31, 0.125, R6 ;  /* 0x3e0000001f067823 */ /* 0x000fe20000000006 */
[----:B------:R-:W-:Y:S02]  /*1020*/  HADD2.F32 R31, -RZ, R14.H0_H0 ;  /* 0x2000000eff1f7230 */ /* 0x000fe40000004100 */
[----:B------:R-:W-:Y:S02]  /*1030*/  HADD2.F32 R13, -RZ, R13.H0_H0 ;  /* 0x2000000dff0d7230 */ /* 0x000fe40000004100 */
[--C-:B------:R-:W-:Y:S02]  /*1040*/  HADD2.F32 R24, -RZ, R15.reuse.H1_H1 ;  /* 0x3000000fff187230 */ /* 0x100fe40000004100 */
[----:B------:R-:W-:Y:S01]  /*1050*/  HADD2.F32 R14, -RZ, R15.H0_H0 ;  /* 0x2000000fff0e7230 */ /* 0x000fe20000004100 */
[----:B------:R-:W-:Y:S01]  /*1060*/  FFMA R8, R13, 0.125, R8 ;  /* 0x3e0000000d087823 */ /* 0x000fe20000000008 */
[----:B------:R-:W-:Y:S01]  /*1070*/  HADD2.F32 R28, -RZ, R28.H0_H0 ;  /* 0x2000001cff1c7230 */ /* 0x000fe20000004100 */
[----:B------:R-:W-:Y:S01]  /*1080*/  FFMA R11, R24, 0.125, R11 ;  /* 0x3e000000180b7823 */ /* 0x000fe2000000000b */
[----:B------:R-:W-:Y:S01]  /*1090*/  HADD2.F32 R5, -RZ, R5.H0_H0 ;  /* 0x20000005ff057230 */ /* 0x000fe20000004100 */
[----:B------:R-:W-:Y:S01]  /*10a0*/  FFMA R35, R14, 0.125, R35 ;  /* 0x3e0000000e237823 */ /* 0x000fe20000000023 */
[----:B------:R-:W-:Y:S01]  /*10b0*/  HADD2.F32 R15, -RZ, R2.H0_H0 ;  /* 0x20000002ff0f7230 */ /* 0x000fe20000004100 */
[----:B------:R-:W-:Y:S01]  /*10c0*/  FADD R9, R9, R28 ;  /* 0x0000001c09097221 */ /* 0x000fe20000000000 */
[----:B------:R-:W-:-:S03]  /*10d0*/  HADD2.F32 R25, -RZ, R25.H0_H0 ;  /* 0x20000019ff197230 */ /* 0x000fc60000004100 */
[----:B------:R-:W-:Y:S01]  /*10e0*/  FFMA R9, R12, 0.125, R9 ;  /* 0x3e0000000c097823 */ /* 0x000fe20000000009 */
[----:B------:R-:W-:Y:S01]  /*10f0*/  HADD2.F32 R29, -RZ, R29.H0_H0 ;  /* 0x2000001dff1d7230 */ /* 0x000fe20000004100 */
[----:B------:R-:W-:Y:S01]  /*1100*/  FFMA R32, R37, 0.125, R32 ;  /* 0x3e00000025207823 */ /* 0x000fe20000000020 */
[----:B------:R-:W-:Y:S01]  /*1110*/  FFMA R10, R31, 0.125, R10 ;  /* 0x3e0000001f0a7823 */ /* 0x000fe2000000000a */
[--C-:B--2---:R-:W-:Y:S02]  /*1120*/  HADD2.F32 R14, -RZ, R16.reuse.H1_H1 ;  /* 0x30000010ff0e7230 */ /* 0x104fe40000004100 */
[--C-:B------:R-:W-:Y:S02]  /*1130*/  HADD2.F32 R13, -RZ, R17.reuse.H1_H1 ;  /* 0x30000011ff0d7230 */ /* 0x100fe40000004100 */
[----:B------:R-:W-:Y:S02]  /*1140*/  HADD2.F32 R24, -RZ, R17.H0_H0 ;  /* 0x20000011ff187230 */ /* 0x000fe40000004100 */
[----:B------:R-:W-:-:S02]  /*1150*/  HADD2.F32 R16, -RZ, R16.H0_H0 ;  /* 0x20000010ff107230 */ /* 0x000fc40000004100 */
[----:B------:R-:W-:Y:S01]  /*1160*/  HADD2.F32 R17, -RZ, R0.H0_H0 ;  /* 0x20000000ff117230 */ /* 0x000fe20000004100 */
[----:B------:R-:W-:Y:S01]  /*1170*/  FADD R5, R24, R5 ;  /* 0x0000000518057221 */ /* 0x000fe20000000000 */
[--C-:B------:R-:W-:Y:S02]  /*1180*/  HADD2.F32 R2, -RZ, R19.reuse.H1_H1 ;  /* 0x30000013ff027230 */ /* 0x100fe40000004100 */
[----:B------:R-:W-:Y:S01]  /*1190*/  HADD2.F32 R19, -RZ, R19.H0_H0 ;  /* 0x20000013ff137230 */ /* 0x000fe20000004100 */
[----:B------:R-:W-:Y:S01]  /*11a0*/  FADD R0, R16, R17 ;  /* 0x0000001110007221 */ /* 0x000fe20000000000 */
[----:B------:R-:W-:Y:S02]  /*11b0*/  HADD2.F32 R24, -RZ, R3.H0_H0 ;  /* 0x20000003ff187230 */ /* 0x000fe40000004100 */
[----:B------:R-:W-:Y:S02]  /*11c0*/  HADD2.F32 R16, -RZ, R7.H0_H0 ;  /* 0x20000007ff107230 */ /* 0x000fe40000004100 */
[----:B------:R-:W-:-:S02]  /*11d0*/  HADD2.F32 R3, -RZ, R4.H0_H0 ;  /* 0x20000004ff037230 */ /* 0x000fc40000004100 */
[--C-:B------:R-:W-:Y:S01]  /*11e0*/  HADD2.F32 R12, -RZ, R18.reuse.H1_H1 ;  /* 0x30000012ff0c7230 */ /* 0x100fe20000004100 */
[----:B------:R-:W-:Y:S01]  /*11f0*/  FADD R19, R19, R24 ;  /* 0x0000001813137221 */ /* 0x000fe20000000000 */
[----:B------:R-:W-:Y:S01]  /*1200*/  HADD2.F32 R18, -RZ, R18.H0_H0 ;  /* 0x20000012ff127230 */ /* 0x000fe20000004100 */
[----:B------:R-:W-:Y:S01]  /*1210*/  FADD R13, R13, R16 ;  /* 0x000000100d0d7221 */ /* 0x000fe20000000000 */
[----:B------:R-:W-:Y:S01]  /*1220*/  FADD R24, R2, R3 ;  /* 0x0000000302187221 */ /* 0x000fe20000000000 */
[----:B------:R-:W-:Y:S01]  /*1230*/  FADD R14, R14, R15 ;  /* 0x0000000f0e0e7221 */ /* 0x000fe20000000000 */
[--C-:B---3--:R-:W-:Y:S02]  /*1240*/  HADD2.F32 R3, -RZ, R20.reuse.H0_H0 ;  /* 0x20000014ff037230 */ /* 0x108fe40000004100 */
[----:B------:R-:W-:Y:S02]  /*1250*/  HADD2.F32 R7, -RZ, R20.H1_H1 ;  /* 0x30000014ff077230 */ /* 0x000fe40000004100 */
[----:B------:R-:W-:-:S02]  /*1260*/  HADD2.F32 R2, -RZ, R21.H0_H0 ;  /* 0x20000015ff027230 */ /* 0x000fc40000004100 */
[----:B------:R-:W-:Y:S02]  /*1270*/  HADD2.F32 R4, -RZ, R21.H1_H1 ;  /* 0x30000015ff047230 */ /* 0x000fe40000004100 */
[--C-:B------:R-:W-:Y:S01]  /*1280*/  HADD2.F32 R16, -RZ, R23.reuse.H0_H0 ;  /* 0x20000017ff107230 */ /* 0x100fe20000004100 */
[----:B------:R-:W-:Y:S01]  /*1290*/  FADD R18, R18, R25 ;  /* 0x0000001912127221 */ /* 0x000fe20000000000 */
[--C-:B------:R-:W-:Y:S01]  /*12a0*/  HADD2.F32 R15, -RZ, R22.reuse.H0_H0 ;  /* 0x20000016ff0f7230 */ /* 0x100fe20000004100 */
[----:B------:R-:W-:Y:S01]  /*12b0*/  FADD R12, R12, R29 ;  /* 0x0000001d0c0c7221 */ /* 0x000fe20000000000 */
[----:B------:R-:W-:Y:S02]  /*12c0*/  HADD2.F32 R17, -RZ, R22.H1_H1 ;  /* 0x30000016ff117230 */ /* 0x000fe40000004100 */
[----:B------:R-:W-:Y:S01]  /*12d0*/  HADD2.F32 R23, -RZ, R23.H1_H1 ;  /* 0x30000017ff177230 */ /* 0x000fe20000004100 */
[----:B------:R-:W-:Y:S01]  /*12e0*/  FFMA R7, R7, 0.125, R14 ;  /* 0x3e00000007077823 */ /* 0x000fe2000000000e */
[----:B------:R-:W-:Y:S01]  /*12f0*/  FFMA R0, R3, 0.125, R0 ;  /* 0x3e00000003007823 */ /* 0x000fe20000000000 */
[----:B------:R-:W-:Y:S01]  /*1300*/  FFMA R13, R4, 0.125, R13 ;  /* 0x3e000000040d7823 */ /* 0x000fe2000000000d */
[----:B------:R-:W-:Y:S01]  /*1310*/  FFMA R5, R2, 0.125, R5 ;  /* 0x3e00000002057823 */ /* 0x000fe20000000005 */
[----:B------:R-:W-:Y:S01]  /*1320*/  FFMA R12, R17, 0.125, R12 ;  /* 0x3e000000110c7823 */ /* 0x000fe2000000000c */
[----:B------:R-:W-:Y:S01]  /*1330*/  FFMA R15, R15, 0.125, R18 ;  /* 0x3e0000000f0f7823 */ /* 0x000fe20000000012 */
[----:B------:R-:W-:Y:S01]  /*1340*/  FFMA R24, R23, 0.125, R24 ;  /* 0x3e00000017187823 */ /* 0x000fe20000000018 */
[----:B------:R-:W-:Y:S01]  /*1350*/  FFMA R16, R16, 0.125, R19 ;  /* 0x3e00000010107823 */ /* 0x000fe20000000013 */
[----:B------:R-:W-:Y:S01]  /*1360*/  FADD R0, R33, R0 ;  /* 0x0000000021007221 */ /* 0x000fe20000000000 */
[----:B------:R-:W-:Y:S01]  /*1370*/  FADD R7, R32, R7 ;  /* 0x0000000720077221 */ /* 0x000fe20000000000 */
[----:B------:R-:W-:Y:S01]  /*1380*/  FADD R5, R8, R5 ;  /* 0x0000000508057221 */ /* 0x000fe20000000000 */
[----:B------:R-:W-:Y:S01]  /*1390*/  FADD R6, R6, R13 ;  /* 0x0000000d06067221 */ /* 0x000fe20000000000 */
[----:B------:R-:W-:Y:S01]  /*13a0*/  FADD R10, R10, R15 ;  /* 0x0000000f0a0a7221 */ /* 0x000fe20000000000 */
[----:B------:R-:W-:Y:S01]  /*13b0*/  FADD R9, R9, R12 ;  /* 0x0000000c09097221 */ /* 0x000fe20000000000 */
[----:B------:R-:W-:Y:S01]  /*13c0*/  FADD R16, R35, R16 ;  /* 0x0000001023107221 */ /* 0x000fe20000000000 */
[----:B------:R-:W-:Y:S01]  /*13d0*/  FADD R11, R11, R24 ;  /* 0x000000180b0b7221 */ /* 0x000fe20000000000 */
[----:B------:R-:W-:-:S02]  /*13e0*/  F2FP.F16.F32.PACK_AB R4, R7, R0 ;  /* 0x000000000704723e */ /* 0x000fc400000000ff */
[----:B------:R-:W-:Y:S02]  /*13f0*/  F2FP.F16.F32.PACK_AB R5, R6, R5 ;  /* 0x000000050605723e */ /* 0x000fe400000000ff */
[----:B------:R-:W-:Y:S02]  /*1400*/  F2FP.F16.F32.PACK_AB R6, R9, R10 ;  /* 0x0000000a0906723e */ /* 0x000fe400000000ff */
[----:B------:R-:W-:Y:S01]  /*1410*/  F2FP.F16.F32.PACK_AB R7, R11, R16 ;  /* 0x000000100b07723e */ /* 0x000fe200000000ff */
[----:B------:R-:W-:Y:S06]  /*1420*/  @P4 EXIT ;  /* 0x000000000000494d */ /* 0x000fec0003800000 */
[----:B------:R-:W-:Y:S02]  /*1430*/  ULDC.64 UR4, c[0x0][0x118] ;  /* 0x0000460000047ab9 */ /* 0x000fe40000000a00 */
[----:B------:R-:W-:Y:S01]  /*1440*/  STG.E.128 [R26.64], R4 ;  /* 0x000000041a007986 */ /* 0x000fe2000c101d04 */
[----:B------:R-:W-:Y:S05]  /*1450*/  EXIT ;  /* 0x000000000000794d */ /* 0x000fea0003800000 */
.L_x_0:
[----:B------:R-:W-:-:S00]  /*1460*/  BRA `(.L_x_0) ;  /* 0xfffffff000007947 */ /* 0x000fc0000383ffff */
[----:B------:R-:W-:-:S00]  /*1470*/  NOP ;  /* 0x0000000000007918 */ /* 0x000fc00000000000 */
        /* <DEDUP_REMOVED lines=8> */
.L_x_1:
